//
// Generated by NVIDIA NVVM Compiler
//
// Compiler Build ID: CL-36424714
// Cuda compilation tools, release 13.0, V13.0.88
// Based on NVVM 20.0.0
//

.version 9.0
.target sm_100
.address_size 64

	// .globl	_Z13jacobi_kernelPfS_iPi

.visible .entry _Z13jacobi_kernelPfS_iPi(
	.param .u64 .ptr .align 1 _Z13jacobi_kernelPfS_iPi_param_0,
	.param .u64 .ptr .align 1 _Z13jacobi_kernelPfS_iPi_param_1,
	.param .u32 _Z13jacobi_kernelPfS_iPi_param_2,
	.param .u64 .ptr .align 1 _Z13jacobi_kernelPfS_iPi_param_3
)
{
	.reg .pred 	%p<4>;
	.reg .b32 	%r<19>;
	.reg .b32 	%f<12>;
	.reg .b64 	%rd<14>;

	ld.param.u64 	%rd1, [_Z13jacobi_kernelPfS_iPi_param_0];
	ld.param.u64 	%rd2, [_Z13jacobi_kernelPfS_iPi_param_1];
	ld.param.u32 	%r4, [_Z13jacobi_kernelPfS_iPi_param_2];
	ld.param.u64 	%rd3, [_Z13jacobi_kernelPfS_iPi_param_3];
	mov.u32 	%r5, %ctaid.y;
	mov.u32 	%r6, %ntid.y;
	mov.u32 	%r7, %tid.y;
	mad.lo.s32 	%r1, %r5, %r6, %r7;
	add.s32 	%r2, %r1, 1;
	mov.u32 	%r8, %ctaid.x;
	mov.u32 	%r9, %ntid.x;
	mov.u32 	%r10, %tid.x;
	mad.lo.s32 	%r3, %r8, %r9, %r10;
	add.s32 	%r11, %r4, -1;
	setp.ge.s32 	%p1, %r2, %r11;
	setp.gt.u32 	%p2, %r3, 1021;
	or.pred  	%p3, %p2, %p1;
	@%p3 bra 	$L__BB0_2;
	cvta.to.global.u64 	%rd4, %rd1;
	cvta.to.global.u64 	%rd5, %rd2;
	cvta.to.global.u64 	%rd6, %rd3;
	shl.b32 	%r12, %r1, 10;
	add.s32 	%r13, %r12, %r3;
	mul.wide.u32 	%rd7, %r13, 4;
	add.s64 	%rd8, %rd4, %rd7;
	ld.global.f32 	%f1, [%rd8+4];
	add.s32 	%r14, %r13, 2048;
	mul.wide.u32 	%rd9, %r14, 4;
	add.s64 	%rd10, %rd4, %rd9;
	ld.global.f32 	%f2, [%rd10+4];
	add.f32 	%f3, %f1, %f2;
	shl.b32 	%r15, %r2, 10;
	add.s32 	%r16, %r15, %r3;
	mul.wide.u32 	%rd11, %r16, 4;
	add.s64 	%rd12, %rd4, %rd11;
	ld.global.f32 	%f4, [%rd12];
	add.f32 	%f5, %f3, %f4;
	ld.global.f32 	%f6, [%rd12+8];
	add.f32 	%f7, %f5, %f6;
	mul.f32 	%f8, %f7, 0f3E800000;
	add.s64 	%rd13, %rd5, %rd11;
	st.global.f32 	[%rd13+4], %f8;
	ld.global.f32 	%f9, [%rd12+4];
	sub.f32 	%f10, %f8, %f9;
	abs.f32 	%f11, %f10;
	mov.b32 	%r17, %f11;
	atom.global.max.s32 	%r18, [%rd6], %r17;
$L__BB0_2:
	ret;

}
	// .globl	_Z7set_rowPfif
.visible .entry _Z7set_rowPfif(
	.param .u64 .ptr .align 1 _Z7set_rowPfif_param_0,
	.param .u32 _Z7set_rowPfif_param_1,
	.param .f32 _Z7set_rowPfif_param_2
)
{
	.reg .pred 	%p<2>;
	.reg .b32 	%r<8>;
	.reg .b32 	%f<2>;
	.reg .b64 	%rd<5>;

	ld.param.u64 	%rd1, [_Z7set_rowPfif_param_0];
	ld.param.u32 	%r2, [_Z7set_rowPfif_param_1];
	ld.param.f32 	%f1, [_Z7set_rowPfif_param_2];
	mov.u32 	%r3, %ctaid.x;
	mov.u32 	%r4, %ntid.x;
	mov.u32 	%r5, %tid.x;
	mad.lo.s32 	%r1, %r3, %r4, %r5;
	setp.gt.s32 	%p1, %r1, 1023;
	@%p1 bra 	$L__BB1_2;
	cvta.to.global.u64 	%rd2, %rd1;
	shl.b32 	%r6, %r2, 10;
	add.s32 	%r7, %r6, %r1;
	mul.wide.s32 	%rd3, %r7, 4;
	add.s64 	%rd4, %rd2, %rd3;
	st.global.f32 	[%rd4], %f1;
$L__BB1_2:
	ret;

}
	// .globl	_Z7set_colPfiif
.visible .entry _Z7set_colPfiif(
	.param .u64 .ptr .align 1 _Z7set_colPfiif_param_0,
	.param .u32 _Z7set_colPfiif_param_1,
	.param .u32 _Z7set_colPfiif_param_2,
	.param .f32 _Z7set_colPfiif_param_3
)
{
	.reg .pred 	%p<2>;
	.reg .b32 	%r<9>;
	.reg .b32 	%f<2>;
	.reg .b64 	%rd<5>;

	ld.param.u64 	%rd1, [_Z7set_colPfiif_param_0];
	ld.param.u32 	%r2, [_Z7set_colPfiif_param_1];
	ld.param.u32 	%r3, [_Z7set_colPfiif_param_2];
	ld.param.f32 	%f1, [_Z7set_colPfiif_param_3];
	mov.u32 	%r4, %ctaid.x;
	mov.u32 	%r5, %ntid.x;
	mov.u32 	%r6, %tid.x;
	mad.lo.s32 	%r1, %r4, %r5, %r6;
	setp.ge.s32 	%p1, %r1, %r3;
	@%p1 bra 	$L__BB2_2;
	cvta.to.global.u64 	%rd2, %rd1;
	shl.b32 	%r7, %r1, 10;
	add.s32 	%r8, %r7, %r2;
	mul.wide.s32 	%rd3, %r8, 4;
	add.s64 	%rd4, %rd2, %rd3;
	st.global.f32 	[%rd4], %f1;
$L__BB2_2:
	ret;

}


// ===== COMPILED SASS (sm_100) =====

	.target	sm_100

	.elftype	@"ET_EXEC"


//--------------------- .note.nv.tkinfo           --------------------------
	.section	.note.nv.tkinfo,"",@"SHT_NOTE"
	.sectionflags	@"SHF_NOTE_NV_TKINFO"
	.tkinfo
        /*0018*/ 	.word	0x00000002
        /*0030*/ 	.string	""
        /*0030*/ 	.string	"ptxas"
        /*0030*/ 	.string	"Cuda compilation tools, release 13.0, V13.0.88"
        /*0030*/ 	.string	"Build cuda_13.0.r13.0/compiler.36424714_0"
        /*0030*/ 	.string	"-arch sm_100 -m 64 "



//--------------------- .note.nv.cuinfo           --------------------------
	.section	.note.nv.cuinfo,"",@"SHT_NOTE"
	.sectionflags	@"SHF_NOTE_NV_CUINFO"
        /*0018*/ 	.short	0x0002
        /*001a*/ 	.short	0x0064
        /*001c*/ 	.short	0x0082
	.zero		2


//--------------------- .nv.info                  --------------------------
	.section	.nv.info,"",@"SHT_CUDA_INFO"
	.align	4


	//----- nvinfo : EIATTR_REGCOUNT
	.align		4
        /*0000*/ 	.byte	0x04, 0x2f
        /*0002*/ 	.short	(.L_1 - .L_0)
	.align		4
.L_0:
        /*0004*/ 	.word	index@(_Z13jacobi_kernelPfS_iPi)
        /*0008*/ 	.word	0x00000012


	//----- nvinfo : EIATTR_FRAME_SIZE
	.align		4
.L_1:
        /*000c*/ 	.byte	0x04, 0x11
        /*000e*/ 	.short	(.L_3 - .L_2)
	.align		4
.L_2:
        /*0010*/ 	.word	index@(_Z13jacobi_kernelPfS_iPi)
        /*0014*/ 	.word	0x00000000


	//----- nvinfo : EIATTR_REGCOUNT
	.align		4
.L_3:
        /*0018*/ 	.byte	0x04, 0x2f
        /*001a*/ 	.short	(.L_5 - .L_4)
	.align		4
.L_4:
        /*001c*/ 	.word	index@(_Z7set_rowPfif)
        /*0020*/ 	.word	0x0000000a


	//----- nvinfo : EIATTR_FRAME_SIZE
	.align		4
.L_5:
        /*0024*/ 	.byte	0x04, 0x11
        /*0026*/ 	.short	(.L_7 - .L_6)
	.align		4
.L_6:
        /*0028*/ 	.word	index@(_Z7set_rowPfif)
        /*002c*/ 	.word	0x00000000


	//----- nvinfo : EIATTR_REGCOUNT
	.align		4
.L_7:
        /*0030*/ 	.byte	0x04, 0x2f
        /*0032*/ 	.short	(.L_9 - .L_8)
	.align		4
.L_8:
        /*0034*/ 	.word	index@(_Z7set_colPfiif)
        /*0038*/ 	.word	0x0000000a


	//----- nvinfo : EIATTR_FRAME_SIZE
	.align		4
.L_9:
        /*003c*/ 	.byte	0x04, 0x11
        /*003e*/ 	.short	(.L_11 - .L_10)
	.align		4
.L_10:
        /*0040*/ 	.word	index@(_Z7set_colPfiif)
        /*0044*/ 	.word	0x00000000


	//----- nvinfo : EIATTR_MIN_STACK_SIZE
	.align		4
.L_11:
        /*0048*/ 	.byte	0x04, 0x12
        /*004a*/ 	.short	(.L_13 - .L_12)
	.align		4
.L_12:
        /*004c*/ 	.word	index@(_Z7set_colPfiif)
        /*0050*/ 	.word	0x00000000


	//----- nvinfo : EIATTR_MIN_STACK_SIZE
	.align		4
.L_13:
        /*0054*/ 	.byte	0x04, 0x12
        /*0056*/ 	.short	(.L_15 - .L_14)
	.align		4
.L_14:
        /*0058*/ 	.word	index@(_Z7set_rowPfif)
        /*005c*/ 	.word	0x00000000


	//----- nvinfo : EIATTR_MIN_STACK_SIZE
	.align		4
.L_15:
        /*0060*/ 	.byte	0x04, 0x12
        /*0062*/ 	.short	(.L_17 - .L_16)
	.align		4
.L_16:
        /*0064*/ 	.word	index@(_Z13jacobi_kernelPfS_iPi)
        /*0068*/ 	.word	0x00000000
.L_17:


//--------------------- .nv.compat                --------------------------
	.section	.nv.compat,"",@"SHT_CUDA_COMPAT_INFO"
	.align	4
        /*0000*/ 	.byte	0x02, 0x09, 0x00, 0x00, 0x02, 0x02, 0x01, 0x00, 0x02, 0x05, 0x05, 0x00, 0x03, 0x07, 0x01, 0x01
        /*0010*/ 	.byte	0x02, 0x03, 0x00, 0x00, 0x02, 0x06, 0x01, 0x00, 0x04, 0x0b, 0x08, 0x00, 0x09, 0x00, 0x00, 0x00
        /*0020*/ 	.byte	0x00, 0x00, 0x00, 0x00


//--------------------- .nv.info._Z7set_colPfiif  --------------------------
	.section	.nv.info._Z7set_colPfiif,"",@"SHT_CUDA_INFO"
	.sectionflags	@""
	.align	4


	//----- nvinfo : EIATTR_CUDA_API_VERSION
	.align		4
        /*0000*/ 	.byte	0x04, 0x37
        /*0002*/ 	.short	(.L_19 - .L_18)
.L_18:
        /*0004*/ 	.word	0x00000082


	//----- nvinfo : EIATTR_KPARAM_INFO
	.align		4
.L_19:
        /*0008*/ 	.byte	0x04, 0x17
        /*000a*/ 	.short	(.L_21 - .L_20)
.L_20:
        /*000c*/ 	.word	0x00000000
        /*0010*/ 	.short	0x0003
        /*0012*/ 	.short	0x0010
        /*0014*/ 	.byte	0x00, 0xf0, 0x11, 0x00


	//----- nvinfo : EIATTR_KPARAM_INFO
	.align		4
.L_21:
        /*0018*/ 	.byte	0x04, 0x17
        /*001a*/ 	.short	(.L_23 - .L_22)
.L_22:
        /*001c*/ 	.word	0x00000000
        /*0020*/ 	.short	0x0002
        /*0022*/ 	.short	0x000c
        /*0024*/ 	.byte	0x00, 0xf0, 0x11, 0x00


	//----- nvinfo : EIATTR_KPARAM_INFO
	.align		4
.L_23:
        /*0028*/ 	.byte	0x04, 0x17
        /*002a*/ 	.short	(.L_25 - .L_24)
.L_24:
        /*002c*/ 	.word	0x00000000
        /*0030*/ 	.short	0x0001
        /*0032*/ 	.short	0x0008
        /*0034*/ 	.byte	0x00, 0xf0, 0x11, 0x00


	//----- nvinfo : EIATTR_KPARAM_INFO
	.align		4
.L_25:
        /*0038*/ 	.byte	0x04, 0x17
        /*003a*/ 	.short	(.L_27 - .L_26)
.L_26:
        /*003c*/ 	.word	0x00000000
        /*0040*/ 	.short	0x0000
        /*0042*/ 	.short	0x0000
        /*0044*/ 	.byte	0x00, 0xf5, 0x21, 0x00


	//----- nvinfo : EIATTR_SPARSE_MMA_MASK
	.align		4
.L_27:
        /*0048*/ 	.byte	0x03, 0x50
        /*004a*/ 	.short	0x0000


	//----- nvinfo : EIATTR_MAXREG_COUNT
	.align		4
        /*004c*/ 	.byte	0x03, 0x1b
        /*004e*/ 	.short	0x00ff


	//----- nvinfo : EIATTR_MERCURY_ISA_VERSION
	.align		4
        /*0050*/ 	.byte	0x03, 0x5f
        /*0052*/ 	.short	0x0101


	//----- nvinfo : EIATTR_VRC_CTA_INIT_COUNT
	.align		4
        /*0054*/ 	.byte	0x02, 0x4a
	.zero		1
	.zero		1


	//----- nvinfo : EIATTR_EXIT_INSTR_OFFSETS
	.align		4
        /*0058*/ 	.byte	0x04, 0x1c
        /*005a*/ 	.short	(.L_29 - .L_28)


	//   ....[0]....
.L_28:
        /*005c*/ 	.word	0x00000070


	//   ....[1]....
        /*0060*/ 	.word	0x000000f0


	//----- nvinfo : EIATTR_CBANK_PARAM_SIZE
	.align		4
.L_29:
        /*0064*/ 	.byte	0x03, 0x19
        /*0066*/ 	.short	0x0014


	//----- nvinfo : EIATTR_PARAM_CBANK
	.align		4
        /*0068*/ 	.byte	0x04, 0x0a
        /*006a*/ 	.short	(.L_31 - .L_30)
	.align		4
.L_30:
        /*006c*/ 	.word	index@(.nv.constant0._Z7set_colPfiif)
        /*0070*/ 	.short	0x0380
        /*0072*/ 	.short	0x0014


	//----- nvinfo : EIATTR_SW_WAR
	.align		4
.L_31:
        /*0074*/ 	.byte	0x04, 0x36
        /*0076*/ 	.short	(.L_33 - .L_32)
.L_32:
        /*0078*/ 	.word	0x00000008
.L_33:


//--------------------- .nv.info._Z7set_rowPfif   --------------------------
	.section	.nv.info._Z7set_rowPfif,"",@"SHT_CUDA_INFO"
	.sectionflags	@""
	.align	4


	//----- nvinfo : EIATTR_CUDA_API_VERSION
	.align		4
        /*0000*/ 	.byte	0x04, 0x37
        /*0002*/ 	.short	(.L_35 - .L_34)
.L_34:
        /*0004*/ 	.word	0x00000082


	//----- nvinfo : EIATTR_KPARAM_INFO
	.align		4
.L_35:
        /*0008*/ 	.byte	0x04, 0x17
        /*000a*/ 	.short	(.L_37 - .L_36)
.L_36:
        /*000c*/ 	.word	0x00000000
        /*0010*/ 	.short	0x0002
        /*0012*/ 	.short	0x000c
        /*0014*/ 	.byte	0x00, 0xf0, 0x11, 0x00


	//----- nvinfo : EIATTR_KPARAM_INFO
	.align		4
.L_37:
        /*0018*/ 	.byte	0x04, 0x17
        /*001a*/ 	.short	(.L_39 - .L_38)
.L_38:
        /*001c*/ 	.word	0x00000000
        /*0020*/ 	.short	0x0001
        /*0022*/ 	.short	0x0008
        /*0024*/ 	.byte	0x00, 0xf0, 0x11, 0x00


	//----- nvinfo : EIATTR_KPARAM_INFO
	.align		4
.L_39:
        /*0028*/ 	.byte	0x04, 0x17
        /*002a*/ 	.short	(.L_41 - .L_40)
.L_40:
        /*002c*/ 	.word	0x00000000
        /*0030*/ 	.short	0x0000
        /*0032*/ 	.short	0x0000
        /*0034*/ 	.byte	0x00, 0xf5, 0x21, 0x00


	//----- nvinfo : EIATTR_SPARSE_MMA_MASK
	.align		4
.L_41:
        /*0038*/ 	.byte	0x03, 0x50
        /*003a*/ 	.short	0x0000


	//----- nvinfo : EIATTR_MAXREG_COUNT
	.align		4
        /*003c*/ 	.byte	0x03, 0x1b
        /*003e*/ 	.short	0x00ff


	//----- nvinfo : EIATTR_MERCURY_ISA_VERSION
	.align		4
        /*0040*/ 	.byte	0x03, 0x5f
        /*0042*/ 	.short	0x0101


	//----- nvinfo : EIATTR_VRC_CTA_INIT_COUNT
	.align		4
        /*0044*/ 	.byte	0x02, 0x4a
	.zero		1
	.zero		1


	//----- nvinfo : EIATTR_EXIT_INSTR_OFFSETS
	.align		4
        /*0048*/ 	.byte	0x04, 0x1c
        /*004a*/ 	.short	(.L_43 - .L_42)


	//   ....[0]....
.L_42:
        /*004c*/ 	.word	0x00000060


	//   ....[1]....
        /*0050*/ 	.word	0x000000d0


	//----- nvinfo : EIATTR_CBANK_PARAM_SIZE
	.align		4
.L_43:
        /*0054*/ 	.byte	0x03, 0x19
        /*0056*/ 	.short	0x0010


	//----- nvinfo : EIATTR_PARAM_CBANK
	.align		4
        /*0058*/ 	.byte	0x04, 0x0a
        /*005a*/ 	.short	(.L_45 - .L_44)
	.align		4
.L_44:
        /*005c*/ 	.word	index@(.nv.constant0._Z7set_rowPfif)
        /*0060*/ 	.short	0x0380
        /*0062*/ 	.short	0x0010


	//----- nvinfo : EIATTR_SW_WAR
	.align		4
.L_45:
        /*0064*/ 	.byte	0x04, 0x36
        /*0066*/ 	.short	(.L_47 - .L_46)
.L_46:
        /*0068*/ 	.word	0x00000008
.L_47:


//--------------------- .nv.info._Z13jacobi_kernelPfS_iPi --------------------------
	.section	.nv.info._Z13jacobi_kernelPfS_iPi,"",@"SHT_CUDA_INFO"
	.sectionflags	@""
	.align	4


	//----- nvinfo : EIATTR_CUDA_API_VERSION
	.align		4
        /*0000*/ 	.byte	0x04, 0x37
        /*0002*/ 	.short	(.L_49 - .L_48)
.L_48:
        /*0004*/ 	.word	0x00000082


	//----- nvinfo : EIATTR_KPARAM_INFO
	.align		4
.L_49:
        /*0008*/ 	.byte	0x04, 0x17
        /*000a*/ 	.short	(.L_51 - .L_50)
.L_50:
        /*000c*/ 	.word	0x00000000
        /*0010*/ 	.short	0x0003
        /*0012*/ 	.short	0x0018
        /*0014*/ 	.byte	0x00, 0xf5, 0x21, 0x00


	//----- nvinfo : EIATTR_KPARAM_INFO
	.align		4
.L_51:
        /*0018*/ 	.byte	0x04, 0x17
        /*001a*/ 	.short	(.L_53 - .L_52)
.L_52:
        /*001c*/ 	.word	0x00000000
        /*0020*/ 	.short	0x0002
        /*0022*/ 	.short	0x0010
        /*0024*/ 	.byte	0x00, 0xf0, 0x11, 0x00


	//----- nvinfo : EIATTR_KPARAM_INFO
	.align		4
.L_53:
        /*0028*/ 	.byte	0x04, 0x17
        /*002a*/ 	.short	(.L_55 - .L_54)
.L_54:
        /*002c*/ 	.word	0x00000000
        /*0030*/ 	.short	0x0001
        /*0032*/ 	.short	0x0008
        /*0034*/ 	.byte	0x00, 0xf5, 0x21, 0x00


	//----- nvinfo : EIATTR_KPARAM_INFO
	.align		4
.L_55:
        /*0038*/ 	.byte	0x04, 0x17
        /*003a*/ 	.short	(.L_57 - .L_56)
.L_56:
        /*003c*/ 	.word	0x00000000
        /*0040*/ 	.short	0x0000
        /*0042*/ 	.short	0x0000
        /*0044*/ 	.byte	0x00, 0xf5, 0x21, 0x00


	//----- nvinfo : EIATTR_SPARSE_MMA_MASK
	.align		4
.L_57:
        /*0048*/ 	.byte	0x03, 0x50
        /*004a*/ 	.short	0x0000


	//----- nvinfo : EIATTR_MAXREG_COUNT
	.align		4
        /*004c*/ 	.byte	0x03, 0x1b
        /*004e*/ 	.short	0x00ff


	//----- nvinfo : EIATTR_MERCURY_ISA_VERSION
	.align		4
        /*0050*/ 	.byte	0x03, 0x5f
        /*0052*/ 	.short	0x0101


	//----- nvinfo : EIATTR_INT_WARP_WIDE_INSTR_OFFSETS
	.align		4
        /*0054*/ 	.byte	0x04, 0x31
        /*0056*/ 	.short	(.L_59 - .L_58)


	//   ....[0]....
.L_58:
        /*0058*/ 	.word	0x00000240


	//   ....[1]....
        /*005c*/ 	.word	0x000002a0


	//----- nvinfo : EIATTR_VRC_CTA_INIT_COUNT
	.align		4
.L_59:
        /*0060*/ 	.byte	0x02, 0x4a
	.zero		1
	.zero		1


	//----- nvinfo : EIATTR_EXIT_INSTR_OFFSETS
	.align		4
        /*0064*/ 	.byte	0x04, 0x1c
        /*0066*/ 	.short	(.L_61 - .L_60)


	//   ....[0]....
.L_60:
        /*0068*/ 	.word	0x000000e0


	//   ....[1]....
        /*006c*/ 	.word	0x000002d0


	//----- nvinfo : EIATTR_CBANK_PARAM_SIZE
	.align		4
.L_61:
        /*0070*/ 	.byte	0x03, 0x19
        /*0072*/ 	.short	0x0020


	//----- nvinfo : EIATTR_PARAM_CBANK
	.align		4
        /*0074*/ 	.byte	0x04, 0x0a
        /*0076*/ 	.short	(.L_63 - .L_62)
	.align		4
.L_62:
        /*0078*/ 	.word	index@(.nv.constant0._Z13jacobi_kernelPfS_iPi)
        /*007c*/ 	.short	0x0380
        /*007e*/ 	.short	0x0020


	//----- nvinfo : EIATTR_SW_WAR
	.align		4
.L_63:
        /*0080*/ 	.byte	0x04, 0x36
        /*0082*/ 	.short	(.L_65 - .L_64)
.L_64:
        /*0084*/ 	.word	0x00000008
.L_65:


//--------------------- .nv.callgraph             --------------------------
	.section	.nv.callgraph,"",@"SHT_CUDA_CALLGRAPH"
	.align	4
	.sectionentsize	8
	.align		4
        /*0000*/ 	.word	0x00000000
	.align		4
        /*0004*/ 	.word	0xffffffff
	.align		4
        /*0008*/ 	.word	0x00000000
	.align		4
        /*000c*/ 	.word	0xfffffffe
	.align		4
        /*0010*/ 	.word	0x00000000
	.align		4
        /*0014*/ 	.word	0xfffffffd
	.align		4
        /*0018*/ 	.word	0x00000000
	.align		4
        /*001c*/ 	.word	0xfffffffc


//--------------------- .text._Z7set_colPfiif     --------------------------
	.section	.text._Z7set_colPfiif,"ax",@progbits
	.align	128
        .global         _Z7set_colPfiif
        .type           _Z7set_colPfiif,@function
        .size           _Z7set_colPfiif,(.L_x_3 - _Z7set_colPfiif)
        .other          _Z7set_colPfiif,@"STO_CUDA_ENTRY STV_DEFAULT"
_Z7set_colPfiif:
.text._Z7set_colPfiif:
[----:B------:R-:W-:Y:S01]  /*0000*/  LDC R1, c[0x0][0x37c] ;  /* 0x0000df00ff017b82 */ /* 0x000fe20000000800 */
[----:B------:R-:W0:Y:S07]  /*0010*/  S2R R3, SR_TID.X ;  /* 0x0000000000037919 */ /* 0x000e2e0000002100 */
[----:B------:R-:W0:Y:S01]  /*0020*/  S2UR UR4, SR_CTAID.X ;  /* 0x00000000000479c3 */ /* 0x000e220000002500 */
[----:B------:R-:W1:Y:S07]  /*0030*/  LDCU UR5, c[0x0][0x38c] ;  /* 0x00007180ff0577ac */ /* 0x000e6e0008000800 */
[----:B------:R-:W0:Y:S02]  /*0040*/  LDC R0, c[0x0][0x360] ;  /* 0x0000d800ff007b82 */ /* 0x000e240000000800 */
[----:B0-----:R-:W-:-:S05]  /*0050*/  IMAD R0, R0, UR4, R3 ;  /* 0x0000000400007c24 */ /* 0x001fca000f8e0203 */
[----:B-1----:R-:W-:-:S13]  /*0060*/  ISETP.GE.AND P0, PT, R0, UR5, PT ;  /* 0x0000000500007c0c */ /* 0x002fda000bf06270 */
[----:B------:R-:W-:Y:S05]  /*0070*/  @P0 EXIT ;  /* 0x000000000000094d */ /* 0x000fea0003800000 */
[----:B------:R-:W0:Y:S01]  /*0080*/  LDC.64 R2, c[0x0][0x380] ;  /* 0x0000e000ff027b82 */ /* 0x000e220000000a00 */
[----:B------:R-:W1:Y:S01]  /*0090*/  LDCU UR6, c[0x0][0x388] ;  /* 0x00007100ff0677ac */ /* 0x000e620008000800 */
[----:B------:R-:W2:Y:S06]  /*00a0*/  LDCU.64 UR4, c[0x0][0x358] ;  /* 0x00006b00ff0477ac */ /* 0x000eac0008000a00 */
[----:B------:R-:W2:Y:S01]  /*00b0*/  LDC R7, c[0x0][0x390] ;  /* 0x0000e400ff077b82 */ /* 0x000ea20000000800 */
[----:B-1----:R-:W-:-:S05]  /*00c0*/  LEA R5, R0, UR6, 0xa ;  /* 0x0000000600057c11 */ /* 0x002fca000f8e50ff */
[----:B0-----:R-:W-:-:S05]  /*00d0*/  IMAD.WIDE R2, R5, 0x4, R2 ;  /* 0x0000000405027825 */ /* 0x001fca00078e0202 */
[----:B--2---:R-:W-:Y:S01]  /*00e0*/  STG.E desc[UR4][R2.64], R7 ;  /* 0x0000000702007986 */ /* 0x004fe2000c101904 */
[----:B------:R-:W-:Y:S05]  /*00f0*/  EXIT ;  /* 0x000000000000794d */ /* 0x000fea0003800000 */
.L_x_0:
[----:B------:R-:W-:-:S00]  /*0100*/  BRA `(.L_x_0) ;  /* 0xfffffffc00fc7947 */ /* 0x000fc0000383ffff */
[----:B------:R-:W-:-:S00]  /*0110*/  NOP ;  /* 0x0000000000007918 */ /* 0x000fc00000000000 */
        /* <DEDUP_REMOVED lines=14> */
.L_x_3:


//--------------------- .text._Z7set_rowPfif      --------------------------
	.section	.text._Z7set_rowPfif,"ax",@progbits
	.align	128
        .global         _Z7set_rowPfif
        .type           _Z7set_rowPfif,@function
        .size           _Z7set_rowPfif,(.L_x_4 - _Z7set_rowPfif)
        .other          _Z7set_rowPfif,@"STO_CUDA_ENTRY STV_DEFAULT"
_Z7set_rowPfif:
.text._Z7set_rowPfif:
[----:B------:R-:W-:Y:S01]  /*0000*/  LDC R1, c[0x0][0x37c] ;  /* 0x0000df00ff017b82 */ /* 0x000fe20000000800 */
[----:B------:R-:W0:Y:S07]  /*0010*/  S2R R0, SR_TID.X ;  /* 0x0000000000007919 */ /* 0x000e2e0000002100 */
[----:B------:R-:W0:Y:S08]  /*0020*/  S2UR UR4, SR_CTAID.X ;  /* 0x00000000000479c3 */ /* 0x000e300000002500 */
[----:B------:R-:W0:Y:S02]  /*0030*/  LDC R5, c[0x0][0x360] ;  /* 0x0000d800ff057b82 */ /* 0x000e240000000800 */
[----:B0-----:R-:W-:-:S05]  /*0040*/  IMAD R5, R5, UR4, R0 ;  /* 0x0000000405057c24 */ /* 0x001fca000f8e0200 */
[----:B------:R-:W-:-:S13]  /*0050*/  ISETP.GT.AND P0, PT, R5, 0x3ff, PT ;  /* 0x000003ff0500780c */ /* 0x000fda0003f04270 */
[----:B------:R-:W-:Y:S05]  /*0060*/  @P0 EXIT ;  /* 0x000000000000094d */ /* 0x000fea0003800000 */
[----:B------:R-:W0:Y:S01]  /*0070*/  LDC.64 R6, c[0x0][0x388] ;  /* 0x0000e200ff067b82 */ /* 0x000e220000000a00 */
[----:B------:R-:W1:Y:S07]  /*0080*/  LDCU.64 UR4, c[0x0][0x358] ;  /* 0x00006b00ff0477ac */ /* 0x000e6e0008000a00 */
[----:B------:R-:W2:Y:S01]  /*0090*/  LDC.64 R2, c[0x0][0x380] ;  /* 0x0000e000ff027b82 */ /* 0x000ea20000000a00 */
[----:B0-----:R-:W-:-:S05]  /*00a0*/  LEA R5, R6, R5, 0xa ;  /* 0x0000000506057211 */ /* 0x001fca00078e50ff */
[----:B--2---:R-:W-:-:S05]  /*00b0*/  IMAD.WIDE R2, R5, 0x4, R2 ;  /* 0x0000000405027825 */ /* 0x004fca00078e0202 */
[----:B-1----:R-:W-:Y:S01]  /*00c0*/  STG.E desc[UR4][R2.64], R7 ;  /* 0x0000000702007986 */ /* 0x002fe2000c101904 */
[----:B------:R-:W-:Y:S05]  /*00d0*/  EXIT ;  /* 0x000000000000794d */ /* 0x000fea0003800000 */
.L_x_1:
        /* <DEDUP_REMOVED lines=10> */
.L_x_4:


//--------------------- .text._Z13jacobi_kernelPfS_iPi --------------------------
	.section	.text._Z13jacobi_kernelPfS_iPi,"ax",@progbits
	.align	128
        .global         _Z13jacobi_kernelPfS_iPi
        .type           _Z13jacobi_kernelPfS_iPi,@function
        .size           _Z13jacobi_kernelPfS_iPi,(.L_x_5 - _Z13jacobi_kernelPfS_iPi)
        .other          _Z13jacobi_kernelPfS_iPi,@"STO_CUDA_ENTRY STV_DEFAULT"
_Z13jacobi_kernelPfS_iPi:
.text._Z13jacobi_kernelPfS_iPi:
[----:B------:R-:W-:Y:S01]  /*0000*/  LDC R1, c[0x0][0x37c] ;  /* 0x0000df00ff017b82 */ /* 0x000fe20000000800 */
[----:B------:R-:W0:Y:S07]  /*0010*/  S2R R3, SR_TID.Y ;  /* 0x0000000000037919 */ /* 0x000e2e0000002200 */
[----:B------:R-:W0:Y:S01]  /*0020*/  S2UR UR5, SR_CTAID.Y ;  /* 0x00000000000579c3 */ /* 0x000e220000002600 */
[----:B------:R-:W1:Y:S01]  /*0030*/  LDCU UR4, c[0x0][0x390] ;  /* 0x00007200ff0477ac */ /* 0x000e620008000800 */
[----:B------:R-:W2:Y:S06]  /*0040*/  S2R R5, SR_TID.X ;  /* 0x0000000000057919 */ /* 0x000eac0000002100 */
[----:B------:R-:W0:Y:S08]  /*0050*/  LDC R0, c[0x0][0x364] ;  /* 0x0000d900ff007b82 */ /* 0x000e300000000800 */
[----:B------:R-:W2:Y:S01]  /*0060*/  S2UR UR6, SR_CTAID.X ;  /* 0x00000000000679c3 */ /* 0x000ea20000002500 */
[----:B-1----:R-:W-:-:S07]  /*0070*/  UIADD3 UR4, UPT, UPT, UR4, -0x1, URZ ;  /* 0xffffffff04047890 */ /* 0x002fce000fffe0ff */
[----:B------:R-:W2:Y:S01]  /*0080*/  LDC R2, c[0x0][0x360] ;  /* 0x0000d800ff027b82 */ /* 0x000ea20000000800 */
[----:B0-----:R-:W-:-:S05]  /*0090*/  IMAD R0, R0, UR5, R3 ;  /* 0x0000000500007c24 */ /* 0x001fca000f8e0203 */
[----:B------:R-:W-:-:S04]  /*00a0*/  IADD3 R4, PT, PT, R0, 0x1, RZ ;  /* 0x0000000100047810 */ /* 0x000fc80007ffe0ff */
[----:B------:R-:W-:Y:S01]  /*00b0*/  ISETP.GE.AND P0, PT, R4, UR4, PT ;  /* 0x0000000404007c0c */ /* 0x000fe2000bf06270 */
[----:B--2---:R-:W-:-:S05]  /*00c0*/  IMAD R3, R2, UR6, R5 ;  /* 0x0000000602037c24 */ /* 0x004fca000f8e0205 */
[----:B------:R-:W-:-:S13]  /*00d0*/  ISETP.GT.U32.OR P0, PT, R3, 0x3fd, P0 ;  /* 0x000003fd0300780c */ /* 0x000fda0000704470 */
[----:B------:R-:W-:Y:S05]  /*00e0*/  @P0 EXIT ;  /* 0x000000000000094d */ /* 0x000fea0003800000 */
[----:B------:R-:W0:Y:S01]  /*00f0*/  LDC.64 R6, c[0x0][0x380] ;  /* 0x0000e000ff067b82 */ /* 0x000e220000000a00 */
[----:B------:R-:W1:Y:S01]  /*0100*/  LDCU.64 UR6, c[0x0][0x358] ;  /* 0x00006b00ff0677ac */ /* 0x000e620008000a00 */
[----:B------:R-:W-:-:S04]  /*0110*/  LEA R5, R0, R3, 0xa ;  /* 0x0000000300057211 */ /* 0x000fc800078e50ff */
[C---:B------:R-:W-:Y:S02]  /*0120*/  IADD3 R9, PT, PT, R5.reuse, 0x800, RZ ;  /* 0x0000080005097810 */ /* 0x040fe40007ffe0ff */
[C---:B------:R-:W-:Y:S01]  /*0130*/  IADD3 R11, PT, PT, R5.reuse, 0x400, RZ ;  /* 0x00000400050b7810 */ /* 0x040fe20007ffe0ff */
[----:B0-----:R-:W-:-:S04]  /*0140*/  IMAD.WIDE.U32 R2, R5, 0x4, R6 ;  /* 0x0000000405027825 */ /* 0x001fc800078e0006 */
[--C-:B------:R-:W-:Y:S02]  /*0150*/  IMAD.WIDE.U32 R4, R9, 0x4, R6.reuse ;  /* 0x0000000409047825 */ /* 0x100fe400078e0006 */
[----:B-1----:R-:W2:Y:S01]  /*0160*/  LDG.E R2, desc[UR6][R2.64+0x4] ;  /* 0x0000040602027981 */ /* 0x002ea2000c1e1900 */
[----:B------:R-:W0:Y:S01]  /*0170*/  LDC.64 R8, c[0x0][0x388] ;  /* 0x0000e200ff087b82 */ /* 0x000e220000000a00 */
[C---:B------:R-:W-:Y:S02]  /*0180*/  IMAD.WIDE.U32 R6, R11.reuse, 0x4, R6 ;  /* 0x000000040b067825 */ /* 0x040fe400078e0006 */
[----:B------:R-:W2:Y:S04]  /*0190*/  LDG.E R5, desc[UR6][R4.64+0x4] ;  /* 0x0000040604057981 */ /* 0x000ea8000c1e1900 */
[----:B------:R-:W3:Y:S04]  /*01a0*/  LDG.E R13, desc[UR6][R6.64] ;  /* 0x00000006060d7981 */ /* 0x000ee8000c1e1900 */
[----:B------:R-:W4:Y:S01]  /*01b0*/  LDG.E R15, desc[UR6][R6.64+0x8] ;  /* 0x00000806060f7981 */ /* 0x000f22000c1e1900 */
[----:B0-----:R-:W-:-:S04]  /*01c0*/  IMAD.WIDE.U32 R8, R11, 0x4, R8 ;  /* 0x000000040b087825 */ /* 0x001fc800078e0008 */
[----:B--2---:R-:W-:-:S04]  /*01d0*/  FADD R0, R2, R5 ;  /* 0x0000000502007221 */ /* 0x004fc80000000000 */
[----:B---3--:R-:W-:-:S04]  /*01e0*/  FADD R0, R0, R13 ;  /* 0x0000000d00007221 */ /* 0x008fc80000000000 */
[----:B----4-:R-:W-:-:S04]  /*01f0*/  FADD R0, R0, R15 ;  /* 0x0000000f00007221 */ /* 0x010fc80000000000 */
[----:B------:R-:W-:-:S05]  /*0200*/  FMUL R11, R0, 0.25 ;  /* 0x3e800000000b7820 */ /* 0x000fca0000400000 */
[----:B------:R-:W-:Y:S04]  /*0210*/  STG.E desc[UR6][R8.64+0x4], R11 ;  /* 0x0000040b08007986 */ /* 0x000fe8000c101906 */
[----:B------:R-:W2:Y:S01]  /*0220*/  LDG.E R0, desc[UR6][R6.64+0x4] ;  /* 0x0000040606007981 */ /* 0x000ea2000c1e1900 */
[----:B------:R-:W0:Y:S01]  /*0230*/  LDC.64 R2, c[0x0][0x398] ;  /* 0x0000e600ff027b82 */ /* 0x000e220000000a00 */
[----:B------:R-:W-:Y:S01]  /*0240*/  VOTEU.ANY UR4, UPT, PT ;  /* 0x0000000000047886 */ /* 0x000fe200038e0100 */
[----:B------:R-:W1:Y:S01]  /*0250*/  S2R R4, SR_LANEID ;  /* 0x0000000000047919 */ /* 0x000e620000000000 */
[----:B------:R-:W-:-:S06]  /*0260*/  UFLO.U32 UR4, UR4 ;  /* 0x00000004000472bd */ /* 0x000fcc00080e0000 */
[----:B-1----:R-:W-:Y:S01]  /*0270*/  ISETP.EQ.U32.AND P0, PT, R4, UR4, PT ;  /* 0x0000000404007c0c */ /* 0x002fe2000bf02070 */
[----:B--2---:R-:W-:-:S04]  /*0280*/  FADD R0, R11, -R0 ;  /* 0x800000000b007221 */ /* 0x004fc80000000000 */
[----:B------:R-:W-:-:S05]  /*0290*/  FADD R0, |R0|, -RZ ;  /* 0x800000ff00007221 */ /* 0x000fca0000000200 */
[----:B------:R-:W-:-:S13]  /*02a0*/  CREDUX.MAX.S32 UR5, R0 ;  /* 0x00000000000572cc */ /* 0x000fda0000000200 */
[----:B------:R-:W-:-:S05]  /*02b0*/  MOV R5, UR5 ;  /* 0x0000000500057c02 */ /* 0x000fca0008000f00 */
[----:B0-----:R-:W-:Y:S01]  /*02c0*/  @P0 REDG.E.MAX.S32.STRONG.GPU desc[UR6][R2.64], R5 ;  /* 0x000000050200098e */ /* 0x001fe2000d12e306 */
[----:B------:R-:W-:Y:S05]  /*02d0*/  EXIT ;  /* 0x000000000000794d */ /* 0x000fea0003800000 */
.L_x_2:
        /* <DEDUP_REMOVED lines=10> */
.L_x_5:


//--------------------- .nv.shared.reserved.0     --------------------------
	.section	.nv.shared.reserved.0,"aw",@nobits
	.weak		__nv_reservedSMEM_offset_0_alias
	.size		__nv_reservedSMEM_offset_0_alias, 0, 64
	.other		__nv_reservedSMEM_offset_0_alias,@"STO_CUDA_RESERVED_SHARED STV_DEFAULT"
__nv_reservedSMEM_offset_0_alias:
	.zero		0
	.zero		64


//--------------------- .nv.constant0._Z7set_colPfiif --------------------------
	.section	.nv.constant0._Z7set_colPfiif,"a",@progbits
	.sectionflags	@""
	.align	4
.nv.constant0._Z7set_colPfiif:
	.zero		916


//--------------------- .nv.constant0._Z7set_rowPfif --------------------------
	.section	.nv.constant0._Z7set_rowPfif,"a",@progbits
	.sectionflags	@""
	.align	4
.nv.constant0._Z7set_rowPfif:
	.zero		912


//--------------------- .nv.constant0._Z13jacobi_kernelPfS_iPi --------------------------
	.section	.nv.constant0._Z13jacobi_kernelPfS_iPi,"a",@progbits
	.sectionflags	@""
	.align	4
.nv.constant0._Z13jacobi_kernelPfS_iPi:
	.zero		928


//--------------------- SYMBOLS --------------------------

	.type		.nv.reservedSmem.offset0,@object
	.size		.nv.reservedSmem.offset0,0x4
